//
// Generated by NVIDIA NVVM Compiler
//
// Compiler Build ID: CL-36424714
// Cuda compilation tools, release 13.0, V13.0.88
// Based on NVVM 20.0.0
//

.version 9.0
.target sm_100
.address_size 64

	// .globl	_Z11dmem_kernelPf

.visible .entry _Z11dmem_kernelPf(
	.param .u64 .ptr .align 1 _Z11dmem_kernelPf_param_0
)
{
	.reg .b32 	%r<8>;
	.reg .b32 	%f<2>;
	.reg .b64 	%rd<22>;

	ld.param.u64 	%rd17, [_Z11dmem_kernelPf_param_0];
	mov.u32 	%r1, %ctaid.x;
	mov.u32 	%r2, %ntid.x;
	mul.lo.s32 	%r3, %r1, %r2;
	shl.b32 	%r4, %r3, 4;
	mov.u32 	%r5, %tid.x;
	add.s32 	%r6, %r4, %r5;
	// begin inline asm
	.reg .f32 t;
	// end inline asm
	mul.wide.s32 	%rd18, %r6, 4;
	add.s64 	%rd16, %rd17, %rd18;
	// begin inline asm
	ld.global.f32 t, [%rd16];
	// end inline asm
	// begin inline asm
	ld.global.f32 t, [%rd16];
	// end inline asm
	// begin inline asm
	ld.global.f32 t, [%rd16];
	// end inline asm
	// begin inline asm
	ld.global.f32 t, [%rd16];
	// end inline asm
	// begin inline asm
	ld.global.f32 t, [%rd16];
	// end inline asm
	// begin inline asm
	ld.global.f32 t, [%rd16];
	// end inline asm
	// begin inline asm
	ld.global.f32 t, [%rd16];
	// end inline asm
	// begin inline asm
	ld.global.f32 t, [%rd16];
	// end inline asm
	// begin inline asm
	ld.global.f32 t, [%rd16];
	// end inline asm
	// begin inline asm
	ld.global.f32 t, [%rd16];
	// end inline asm
	// begin inline asm
	ld.global.f32 t, [%rd16];
	// end inline asm
	// begin inline asm
	ld.global.f32 t, [%rd16];
	// end inline asm
	// begin inline asm
	ld.global.f32 t, [%rd16];
	// end inline asm
	// begin inline asm
	ld.global.f32 t, [%rd16];
	// end inline asm
	// begin inline asm
	ld.global.f32 t, [%rd16];
	// end inline asm
	// begin inline asm
	ld.global.f32 t, [%rd16];
	// end inline asm
	cvta.to.global.u64 	%rd19, %rd17;
	cvt.rn.f32.s32 	%f1, %r6;
	mad.lo.s32 	%r7, %r3, -15, %r6;
	mul.wide.u32 	%rd20, %r7, 4;
	add.s64 	%rd21, %rd19, %rd20;
	st.global.f32 	[%rd21], %f1;
	ret;

}


// ===== COMPILED SASS (sm_100) =====

	.target	sm_100

	.elftype	@"ET_EXEC"


//--------------------- .note.nv.tkinfo           --------------------------
	.section	.note.nv.tkinfo,"",@"SHT_NOTE"
	.sectionflags	@"SHF_NOTE_NV_TKINFO"
	.tkinfo
        /*0018*/ 	.word	0x00000002
        /*0030*/ 	.string	""
        /*0030*/ 	.string	"ptxas"
        /*0030*/ 	.string	"Cuda compilation tools, release 13.0, V13.0.88"
        /*0030*/ 	.string	"Build cuda_13.0.r13.0/compiler.36424714_0"
        /*0030*/ 	.string	"-arch sm_100 -m 64 "



//--------------------- .note.nv.cuinfo           --------------------------
	.section	.note.nv.cuinfo,"",@"SHT_NOTE"
	.sectionflags	@"SHF_NOTE_NV_CUINFO"
        /*0018*/ 	.short	0x0002
        /*001a*/ 	.short	0x0064
        /*001c*/ 	.short	0x0082
	.zero		2


//--------------------- .nv.info                  --------------------------
	.section	.nv.info,"",@"SHT_CUDA_INFO"
	.align	4


	//----- nvinfo : EIATTR_REGCOUNT
	.align		4
        /*0000*/ 	.byte	0x04, 0x2f
        /*0002*/ 	.short	(.L_1 - .L_0)
	.align		4
.L_0:
        /*0004*/ 	.word	index@(_Z11dmem_kernelPf)
        /*0008*/ 	.word	0x0000000a


	//----- nvinfo : EIATTR_FRAME_SIZE
	.align		4
.L_1:
        /*000c*/ 	.byte	0x04, 0x11
        /*000e*/ 	.short	(.L_3 - .L_2)
	.align		4
.L_2:
        /*0010*/ 	.word	index@(_Z11dmem_kernelPf)
        /*0014*/ 	.word	0x00000000


	//----- nvinfo : EIATTR_MIN_STACK_SIZE
	.align		4
.L_3:
        /*0018*/ 	.byte	0x04, 0x12
        /*001a*/ 	.short	(.L_5 - .L_4)
	.align		4
.L_4:
        /*001c*/ 	.word	index@(_Z11dmem_kernelPf)
        /*0020*/ 	.word	0x00000000
.L_5:


//--------------------- .nv.compat                --------------------------
	.section	.nv.compat,"",@"SHT_CUDA_COMPAT_INFO"
	.align	4
        /*0000*/ 	.byte	0x02, 0x09, 0x00, 0x00, 0x02, 0x02, 0x01, 0x00, 0x02, 0x05, 0x05, 0x00, 0x03, 0x07, 0x01, 0x01
        /*0010*/ 	.byte	0x02, 0x03, 0x00, 0x00, 0x02, 0x06, 0x01, 0x00, 0x04, 0x0b, 0x08, 0x00, 0x09, 0x00, 0x00, 0x00
        /*0020*/ 	.byte	0x00, 0x00, 0x00, 0x00


//--------------------- .nv.info._Z11dmem_kernelPf --------------------------
	.section	.nv.info._Z11dmem_kernelPf,"",@"SHT_CUDA_INFO"
	.sectionflags	@""
	.align	4


	//----- nvinfo : EIATTR_CUDA_API_VERSION
	.align		4
        /*0000*/ 	.byte	0x04, 0x37
        /*0002*/ 	.short	(.L_7 - .L_6)
.L_6:
        /*0004*/ 	.word	0x00000082


	//----- nvinfo : EIATTR_KPARAM_INFO
	.align		4
.L_7:
        /*0008*/ 	.byte	0x04, 0x17
        /*000a*/ 	.short	(.L_9 - .L_8)
.L_8:
        /*000c*/ 	.word	0x00000000
        /*0010*/ 	.short	0x0000
        /*0012*/ 	.short	0x0000
        /*0014*/ 	.byte	0x00, 0xf5, 0x21, 0x00


	//----- nvinfo : EIATTR_SPARSE_MMA_MASK
	.align		4
.L_9:
        /*0018*/ 	.byte	0x03, 0x50
        /*001a*/ 	.short	0x0000


	//----- nvinfo : EIATTR_MAXREG_COUNT
	.align		4
        /*001c*/ 	.byte	0x03, 0x1b
        /*001e*/ 	.short	0x00ff


	//----- nvinfo : EIATTR_MERCURY_ISA_VERSION
	.align		4
        /*0020*/ 	.byte	0x03, 0x5f
        /*0022*/ 	.short	0x0101


	//----- nvinfo : EIATTR_VRC_CTA_INIT_COUNT
	.align		4
        /*0024*/ 	.byte	0x02, 0x4a
	.zero		1
	.zero		1


	//----- nvinfo : EIATTR_EXIT_INSTR_OFFSETS
	.align		4
        /*0028*/ 	.byte	0x04, 0x1c
        /*002a*/ 	.short	(.L_11 - .L_10)


	//   ....[0]....
.L_10:
        /*002c*/ 	.word	0x000000c0


	//----- nvinfo : EIATTR_CBANK_PARAM_SIZE
	.align		4
.L_11:
        /*0030*/ 	.byte	0x03, 0x19
        /*0032*/ 	.short	0x0008


	//----- nvinfo : EIATTR_PARAM_CBANK
	.align		4
        /*0034*/ 	.byte	0x04, 0x0a
        /*0036*/ 	.short	(.L_13 - .L_12)
	.align		4
.L_12:
        /*0038*/ 	.word	index@(.nv.constant0._Z11dmem_kernelPf)
        /*003c*/ 	.short	0x0380
        /*003e*/ 	.short	0x0008


	//----- nvinfo : EIATTR_SW_WAR
	.align		4
.L_13:
        /*0040*/ 	.byte	0x04, 0x36
        /*0042*/ 	.short	(.L_15 - .L_14)
.L_14:
        /*0044*/ 	.word	0x00000008
.L_15:


//--------------------- .nv.callgraph             --------------------------
	.section	.nv.callgraph,"",@"SHT_CUDA_CALLGRAPH"
	.align	4
	.sectionentsize	8
	.align		4
        /*0000*/ 	.word	0x00000000
	.align		4
        /*0004*/ 	.word	0xffffffff
	.align		4
        /*0008*/ 	.word	0x00000000
	.align		4
        /*000c*/ 	.word	0xfffffffe
	.align		4
        /*0010*/ 	.word	0x00000000
	.align		4
        /*0014*/ 	.word	0xfffffffd
	.align		4
        /*0018*/ 	.word	0x00000000
	.align		4
        /*001c*/ 	.word	0xfffffffc


//--------------------- .text._Z11dmem_kernelPf   --------------------------
	.section	.text._Z11dmem_kernelPf,"ax",@progbits
	.align	128
        .global         _Z11dmem_kernelPf
        .type           _Z11dmem_kernelPf,@function
        .size           _Z11dmem_kernelPf,(.L_x_1 - _Z11dmem_kernelPf)
        .other          _Z11dmem_kernelPf,@"STO_CUDA_ENTRY STV_DEFAULT"
_Z11dmem_kernelPf:
.text._Z11dmem_kernelPf:
[----:B------:R-:W-:Y:S01]  /*0000*/  LDC R1, c[0x0][0x37c] ;  /* 0x0000df00ff017b82 */ /* 0x000fe20000000800 */
[----:B------:R-:W0:Y:S07]  /*0010*/  S2R R5, SR_TID.X ;  /* 0x0000000000057919 */ /* 0x000e2e0000002100 */
[----:B------:R-:W1:Y:S08]  /*0020*/  S2UR UR4, SR_CTAID.X ;  /* 0x00000000000479c3 */ /* 0x000e700000002500 */
[----:B------:R-:W1:Y:S08]  /*0030*/  LDC R0, c[0x0][0x360] ;  /* 0x0000d800ff007b82 */ /* 0x000e700000000800 */
[----:B------:R-:W2:Y:S01]  /*0040*/  LDC.64 R2, c[0x0][0x380] ;  /* 0x0000e000ff027b82 */ /* 0x000ea20000000a00 */
[----:B-1----:R-:W-:Y:S01]  /*0050*/  IMAD R0, R0, UR4, RZ ;  /* 0x0000000400007c24 */ /* 0x002fe2000f8e02ff */
[----:B------:R-:W1:Y:S04]  /*0060*/  LDCU.64 UR4, c[0x0][0x358] ;  /* 0x00006b00ff0477ac */ /* 0x000e680008000a00 */
[----:B0-----:R-:W-:-:S05]  /*0070*/  LEA R5, R0, R5, 0x4 ;  /* 0x0000000500057211 */ /* 0x001fca00078e20ff */
[----:B------:R-:W-:Y:S01]  /*0080*/  IMAD R7, R0, -0xf, R5 ;  /* 0xfffffff100077824 */ /* 0x000fe200078e0205 */
[----:B------:R-:W-:-:S03]  /*0090*/  I2FP.F32.S32 R5, R5 ;  /* 0x0000000500057245 */ /* 0x000fc60000201400 */
[----:B--2---:R-:W-:-:S05]  /*00a0*/  IMAD.WIDE.U32 R2, R7, 0x4, R2 ;  /* 0x0000000407027825 */ /* 0x004fca00078e0002 */
[----:B-1----:R-:W-:Y:S01]  /*00b0*/  STG.E desc[UR4][R2.64], R5 ;  /* 0x0000000502007986 */ /* 0x002fe2000c101904 */
[----:B------:R-:W-:Y:S05]  /*00c0*/  EXIT ;  /* 0x000000000000794d */ /* 0x000fea0003800000 */
.L_x_0:
[----:B------:R-:W-:-:S00]  /*00d0*/  BRA `(.L_x_0) ;  /* 0xfffffffc00fc7947 */ /* 0x000fc0000383ffff */
[----:B------:R-:W-:-:S00]  /*00e0*/  NOP ;  /* 0x0000000000007918 */ /* 0x000fc00000000000 */
        /* <DEDUP_REMOVED lines=9> */
.L_x_1:


//--------------------- .nv.shared.reserved.0     --------------------------
	.section	.nv.shared.reserved.0,"aw",@nobits
	.weak		__nv_reservedSMEM_offset_0_alias
	.size		__nv_reservedSMEM_offset_0_alias, 0, 64
	.other		__nv_reservedSMEM_offset_0_alias,@"STO_CUDA_RESERVED_SHARED STV_DEFAULT"
__nv_reservedSMEM_offset_0_alias:
	.zero		0
	.zero		64


//--------------------- .nv.constant0._Z11dmem_kernelPf --------------------------
	.section	.nv.constant0._Z11dmem_kernelPf,"a",@progbits
	.sectionflags	@""
	.align	4
.nv.constant0._Z11dmem_kernelPf:
	.zero		904


//--------------------- SYMBOLS --------------------------

	.type		.nv.reservedSmem.offset0,@object
	.size		.nv.reservedSmem.offset0,0x4
